//
// Generated by NVIDIA NVVM Compiler
//
// Compiler Build ID: CL-36424714
// Cuda compilation tools, release 13.0, V13.0.88
// Based on NVVM 20.0.0
//

.version 9.0
.target sm_100
.address_size 64

	// .globl	_Z16stencil3d_kernelPfS_mmm

.visible .entry _Z16stencil3d_kernelPfS_mmm(
	.param .u64 .ptr .align 1 _Z16stencil3d_kernelPfS_mmm_param_0,
	.param .u64 .ptr .align 1 _Z16stencil3d_kernelPfS_mmm_param_1,
	.param .u64 _Z16stencil3d_kernelPfS_mmm_param_2,
	.param .u64 _Z16stencil3d_kernelPfS_mmm_param_3,
	.param .u64 _Z16stencil3d_kernelPfS_mmm_param_4
)
{
	.reg .pred 	%p<14>;
	.reg .b32 	%r<15>;
	.reg .b32 	%f<14>;
	.reg .b64 	%rd<39>;

	ld.param.u64 	%rd4, [_Z16stencil3d_kernelPfS_mmm_param_0];
	ld.param.u64 	%rd5, [_Z16stencil3d_kernelPfS_mmm_param_1];
	ld.param.u64 	%rd8, [_Z16stencil3d_kernelPfS_mmm_param_2];
	ld.param.u64 	%rd6, [_Z16stencil3d_kernelPfS_mmm_param_3];
	ld.param.u64 	%rd7, [_Z16stencil3d_kernelPfS_mmm_param_4];
	mov.u32 	%r1, %ntid.z;
	mov.u32 	%r2, %ctaid.z;
	mov.u32 	%r3, %tid.z;
	mad.lo.s32 	%r4, %r1, %r2, %r3;
	cvt.u64.u32 	%rd1, %r4;
	mov.u32 	%r6, %ntid.y;
	mov.u32 	%r7, %ctaid.y;
	mov.u32 	%r8, %tid.y;
	mad.lo.s32 	%r9, %r6, %r7, %r8;
	cvt.u64.u32 	%rd2, %r9;
	mov.u32 	%r10, %ntid.x;
	mov.u32 	%r11, %ctaid.x;
	mov.u32 	%r12, %tid.x;
	mad.lo.s32 	%r13, %r10, %r11, %r12;
	cvt.u64.u32 	%rd3, %r13;
	setp.eq.s32 	%p4, %r4, 0;
	add.s64 	%rd10, %rd8, -1;
	setp.le.u64 	%p5, %rd10, %rd1;
	setp.eq.s32 	%p6, %r9, 0;
	or.pred  	%p7, %p4, %p6;
	or.pred  	%p8, %p7, %p5;
	mov.pred 	%p13, -1;
	@%p8 bra 	$L__BB0_2;
	add.s64 	%rd11, %rd6, -1;
	setp.le.u64 	%p13, %rd11, %rd2;
$L__BB0_2:
	cvt.u32.u64 	%r14, %rd3;
	setp.eq.s32 	%p9, %r14, 0;
	or.pred  	%p10, %p9, %p13;
	add.s64 	%rd12, %rd7, -1;
	setp.le.u64 	%p11, %rd12, %rd3;
	or.pred  	%p12, %p11, %p10;
	@%p12 bra 	$L__BB0_4;
	cvta.to.global.u64 	%rd13, %rd4;
	mul.lo.s64 	%rd14, %rd6, %rd1;
	mul.lo.s64 	%rd15, %rd14, %rd7;
	mul.lo.s64 	%rd16, %rd7, %rd2;
	add.s64 	%rd17, %rd16, %rd3;
	add.s64 	%rd18, %rd17, %rd15;
	shl.b64 	%rd19, %rd18, 2;
	add.s64 	%rd20, %rd13, %rd19;
	ld.global.f32 	%f1, [%rd20];
	sub.s64 	%rd21, %rd14, %rd6;
	mad.lo.s64 	%rd22, %rd21, %rd7, %rd17;
	shl.b64 	%rd23, %rd22, 2;
	add.s64 	%rd24, %rd13, %rd23;
	ld.global.f32 	%f2, [%rd24];
	shl.b64 	%rd25, %rd6, 1;
	add.s64 	%rd26, %rd21, %rd25;
	mad.lo.s64 	%rd27, %rd26, %rd7, %rd17;
	shl.b64 	%rd28, %rd27, 2;
	add.s64 	%rd29, %rd13, %rd28;
	ld.global.f32 	%f3, [%rd29];
	add.f32 	%f4, %f2, %f3;
	sub.s64 	%rd30, %rd16, %rd7;
	add.s64 	%rd31, %rd30, %rd3;
	add.s64 	%rd32, %rd31, %rd15;
	shl.b64 	%rd33, %rd32, 2;
	add.s64 	%rd34, %rd13, %rd33;
	ld.global.f32 	%f5, [%rd34];
	add.f32 	%f6, %f4, %f5;
	shl.b64 	%rd35, %rd7, 2;
	add.s64 	%rd36, %rd20, %rd35;
	ld.global.f32 	%f7, [%rd36];
	add.f32 	%f8, %f6, %f7;
	ld.global.f32 	%f9, [%rd20+-4];
	add.f32 	%f10, %f8, %f9;
	ld.global.f32 	%f11, [%rd20+4];
	add.f32 	%f12, %f10, %f11;
	add.f32 	%f13, %f1, %f12;
	cvta.to.global.u64 	%rd37, %rd5;
	add.s64 	%rd38, %rd37, %rd19;
	st.global.f32 	[%rd38], %f13;
$L__BB0_4:
	ret;

}


// ===== COMPILED SASS (sm_100) =====

	.target	sm_100

	.elftype	@"ET_EXEC"


//--------------------- .note.nv.tkinfo           --------------------------
	.section	.note.nv.tkinfo,"",@"SHT_NOTE"
	.sectionflags	@"SHF_NOTE_NV_TKINFO"
	.tkinfo
        /*0018*/ 	.word	0x00000002
        /*0030*/ 	.string	""
        /*0030*/ 	.string	"ptxas"
        /*0030*/ 	.string	"Cuda compilation tools, release 13.0, V13.0.88"
        /*0030*/ 	.string	"Build cuda_13.0.r13.0/compiler.36424714_0"
        /*0030*/ 	.string	"-arch sm_100 -m 64 "



//--------------------- .note.nv.cuinfo           --------------------------
	.section	.note.nv.cuinfo,"",@"SHT_NOTE"
	.sectionflags	@"SHF_NOTE_NV_CUINFO"
        /*0018*/ 	.short	0x0002
        /*001a*/ 	.short	0x0064
        /*001c*/ 	.short	0x0082
	.zero		2


//--------------------- .nv.info                  --------------------------
	.section	.nv.info,"",@"SHT_CUDA_INFO"
	.align	4


	//----- nvinfo : EIATTR_REGCOUNT
	.align		4
        /*0000*/ 	.byte	0x04, 0x2f
        /*0002*/ 	.short	(.L_1 - .L_0)
	.align		4
.L_0:
        /*0004*/ 	.word	index@(_Z16stencil3d_kernelPfS_mmm)
        /*0008*/ 	.word	0x00000015


	//----- nvinfo : EIATTR_FRAME_SIZE
	.align		4
.L_1:
        /*000c*/ 	.byte	0x04, 0x11
        /*000e*/ 	.short	(.L_3 - .L_2)
	.align		4
.L_2:
        /*0010*/ 	.word	index@(_Z16stencil3d_kernelPfS_mmm)
        /*0014*/ 	.word	0x00000000


	//----- nvinfo : EIATTR_MIN_STACK_SIZE
	.align		4
.L_3:
        /*0018*/ 	.byte	0x04, 0x12
        /*001a*/ 	.short	(.L_5 - .L_4)
	.align		4
.L_4:
        /*001c*/ 	.word	index@(_Z16stencil3d_kernelPfS_mmm)
        /*0020*/ 	.word	0x00000000
.L_5:


//--------------------- .nv.compat                --------------------------
	.section	.nv.compat,"",@"SHT_CUDA_COMPAT_INFO"
	.align	4
        /*0000*/ 	.byte	0x02, 0x09, 0x00, 0x00, 0x02, 0x02, 0x01, 0x00, 0x02, 0x05, 0x05, 0x00, 0x03, 0x07, 0x01, 0x01
        /*0010*/ 	.byte	0x02, 0x03, 0x00, 0x00, 0x02, 0x06, 0x01, 0x00, 0x04, 0x0b, 0x08, 0x00, 0x09, 0x00, 0x00, 0x00
        /*0020*/ 	.byte	0x00, 0x00, 0x00, 0x00


//--------------------- .nv.info._Z16stencil3d_kernelPfS_mmm --------------------------
	.section	.nv.info._Z16stencil3d_kernelPfS_mmm,"",@"SHT_CUDA_INFO"
	.sectionflags	@""
	.align	4


	//----- nvinfo : EIATTR_CUDA_API_VERSION
	.align		4
        /*0000*/ 	.byte	0x04, 0x37
        /*0002*/ 	.short	(.L_7 - .L_6)
.L_6:
        /*0004*/ 	.word	0x00000082


	//----- nvinfo : EIATTR_KPARAM_INFO
	.align		4
.L_7:
        /*0008*/ 	.byte	0x04, 0x17
        /*000a*/ 	.short	(.L_9 - .L_8)
.L_8:
        /*000c*/ 	.word	0x00000000
        /*0010*/ 	.short	0x0004
        /*0012*/ 	.short	0x0020
        /*0014*/ 	.byte	0x00, 0xf0, 0x21, 0x00


	//----- nvinfo : EIATTR_KPARAM_INFO
	.align		4
.L_9:
        /*0018*/ 	.byte	0x04, 0x17
        /*001a*/ 	.short	(.L_11 - .L_10)
.L_10:
        /*001c*/ 	.word	0x00000000
        /*0020*/ 	.short	0x0003
        /*0022*/ 	.short	0x0018
        /*0024*/ 	.byte	0x00, 0xf0, 0x21, 0x00


	//----- nvinfo : EIATTR_KPARAM_INFO
	.align		4
.L_11:
        /*0028*/ 	.byte	0x04, 0x17
        /*002a*/ 	.short	(.L_13 - .L_12)
.L_12:
        /*002c*/ 	.word	0x00000000
        /*0030*/ 	.short	0x0002
        /*0032*/ 	.short	0x0010
        /*0034*/ 	.byte	0x00, 0xf0, 0x21, 0x00


	//----- nvinfo : EIATTR_KPARAM_INFO
	.align		4
.L_13:
        /*0038*/ 	.byte	0x04, 0x17
        /*003a*/ 	.short	(.L_15 - .L_14)
.L_14:
        /*003c*/ 	.word	0x00000000
        /*0040*/ 	.short	0x0001
        /*0042*/ 	.short	0x0008
        /*0044*/ 	.byte	0x00, 0xf5, 0x21, 0x00


	//----- nvinfo : EIATTR_KPARAM_INFO
	.align		4
.L_15:
        /*0048*/ 	.byte	0x04, 0x17
        /*004a*/ 	.short	(.L_17 - .L_16)
.L_16:
        /*004c*/ 	.word	0x00000000
        /*0050*/ 	.short	0x0000
        /*0052*/ 	.short	0x0000
        /*0054*/ 	.byte	0x00, 0xf5, 0x21, 0x00


	//----- nvinfo : EIATTR_SPARSE_MMA_MASK
	.align		4
.L_17:
        /*0058*/ 	.byte	0x03, 0x50
        /*005a*/ 	.short	0x0000


	//----- nvinfo : EIATTR_MAXREG_COUNT
	.align		4
        /*005c*/ 	.byte	0x03, 0x1b
        /*005e*/ 	.short	0x00ff


	//----- nvinfo : EIATTR_MERCURY_ISA_VERSION
	.align		4
        /*0060*/ 	.byte	0x03, 0x5f
        /*0062*/ 	.short	0x0101


	//----- nvinfo : EIATTR_VRC_CTA_INIT_COUNT
	.align		4
        /*0064*/ 	.byte	0x02, 0x4a
	.zero		1
	.zero		1


	//----- nvinfo : EIATTR_EXIT_INSTR_OFFSETS
	.align		4
        /*0068*/ 	.byte	0x04, 0x1c
        /*006a*/ 	.short	(.L_19 - .L_18)


	//   ....[0]....
.L_18:
        /*006c*/ 	.word	0x00000220


	//   ....[1]....
        /*0070*/ 	.word	0x000005f0


	//----- nvinfo : EIATTR_CBANK_PARAM_SIZE
	.align		4
.L_19:
        /*0074*/ 	.byte	0x03, 0x19
        /*0076*/ 	.short	0x0028


	//----- nvinfo : EIATTR_PARAM_CBANK
	.align		4
        /*0078*/ 	.byte	0x04, 0x0a
        /*007a*/ 	.short	(.L_21 - .L_20)
	.align		4
.L_20:
        /*007c*/ 	.word	index@(.nv.constant0._Z16stencil3d_kernelPfS_mmm)
        /*0080*/ 	.short	0x0380
        /*0082*/ 	.short	0x0028


	//----- nvinfo : EIATTR_SW_WAR
	.align		4
.L_21:
        /*0084*/ 	.byte	0x04, 0x36
        /*0086*/ 	.short	(.L_23 - .L_22)
.L_22:
        /*0088*/ 	.word	0x00000008
.L_23:


//--------------------- .nv.callgraph             --------------------------
	.section	.nv.callgraph,"",@"SHT_CUDA_CALLGRAPH"
	.align	4
	.sectionentsize	8
	.align		4
        /*0000*/ 	.word	0x00000000
	.align		4
        /*0004*/ 	.word	0xffffffff
	.align		4
        /*0008*/ 	.word	0x00000000
	.align		4
        /*000c*/ 	.word	0xfffffffe
	.align		4
        /*0010*/ 	.word	0x00000000
	.align		4
        /*0014*/ 	.word	0xfffffffd
	.align		4
        /*0018*/ 	.word	0x00000000
	.align		4
        /*001c*/ 	.word	0xfffffffc


//--------------------- .text._Z16stencil3d_kernelPfS_mmm --------------------------
	.section	.text._Z16stencil3d_kernelPfS_mmm,"ax",@progbits
	.align	128
        .global         _Z16stencil3d_kernelPfS_mmm
        .type           _Z16stencil3d_kernelPfS_mmm,@function
        .size           _Z16stencil3d_kernelPfS_mmm,(.L_x_1 - _Z16stencil3d_kernelPfS_mmm)
        .other          _Z16stencil3d_kernelPfS_mmm,@"STO_CUDA_ENTRY STV_DEFAULT"
_Z16stencil3d_kernelPfS_mmm:
.text._Z16stencil3d_kernelPfS_mmm:
[----:B------:R-:W-:Y:S01]  /*0000*/  LDC R1, c[0x0][0x37c] ;  /* 0x0000df00ff017b82 */ /* 0x000fe20000000800 */
[----:B------:R-:W0:Y:S01]  /*0010*/  S2R R17, SR_CTAID.Y ;  /* 0x0000000000117919 */ /* 0x000e220000002600 */
[----:B------:R-:W1:Y:S01]  /*0020*/  LDCU.64 UR4, c[0x0][0x390] ;  /* 0x00007200ff0477ac */ /* 0x000e620008000a00 */
[----:B------:R-:W0:Y:S01]  /*0030*/  S2R R2, SR_TID.Y ;  /* 0x0000000000027919 */ /* 0x000e220000002200 */
[----:B------:R-:W2:Y:S01]  /*0040*/  LDCU UR6, c[0x0][0x368] ;  /* 0x00006d00ff0677ac */ /* 0x000ea20008000800 */
[----:B------:R-:W2:Y:S01]  /*0050*/  S2R R9, SR_CTAID.Z ;  /* 0x0000000000097919 */ /* 0x000ea20000002700 */
[----:B------:R-:W0:Y:S01]  /*0060*/  LDCU UR7, c[0x0][0x364] ;  /* 0x00006c80ff0777ac */ /* 0x000e220008000800 */
[----:B------:R-:W2:Y:S01]  /*0070*/  S2R R0, SR_TID.Z ;  /* 0x0000000000007919 */ /* 0x000ea20000002300 */
[----:B------:R-:W3:Y:S01]  /*0080*/  S2R R10, SR_CTAID.X ;  /* 0x00000000000a7919 */ /* 0x000ee20000002500 */
[----:B-1----:R-:W-:Y:S01]  /*0090*/  UIADD3 UR4, UP0, UPT, UR4, -0x1, URZ ;  /* 0xffffffff04047890 */ /* 0x002fe2000ff1e0ff */
[----:B------:R-:W3:Y:S03]  /*00a0*/  S2R R11, SR_TID.X ;  /* 0x00000000000b7919 */ /* 0x000ee60000002100 */
[----:B------:R-:W-:Y:S01]  /*00b0*/  UIADD3.X UR5, UPT, UPT, UR5, -0x1, URZ, UP0, !UPT ;  /* 0xffffffff05057890 */ /* 0x000fe200087fe4ff */
[----:B0-----:R-:W-:-:S02]  /*00c0*/  IMAD R17, R17, UR7, R2 ;  /* 0x0000000711117c24 */ /* 0x001fc4000f8e0202 */
[----:B------:R-:W0:Y:S03]  /*00d0*/  LDC.64 R2, c[0x0][0x3a0] ;  /* 0x0000e800ff027b82 */ /* 0x000e260000000a00 */
[----:B------:R-:W-:Y:S01]  /*00e0*/  ISETP.NE.AND P1, PT, R17, RZ, PT ;  /* 0x000000ff1100720c */ /* 0x000fe20003f25270 */
[----:B--2---:R-:W-:Y:S02]  /*00f0*/  IMAD R9, R9, UR6, R0 ;  /* 0x0000000609097c24 */ /* 0x004fe4000f8e0200 */
[----:B------:R-:W-:-:S03]  /*0100*/  IMAD.U32 R0, RZ, RZ, UR5 ;  /* 0x00000005ff007e24 */ /* 0x000fc6000f8e00ff */
[C---:B------:R-:W-:Y:S01]  /*0110*/  ISETP.GE.U32.AND P0, PT, R9.reuse, UR4, PT ;  /* 0x0000000409007c0c */ /* 0x040fe2000bf06070 */
[----:B------:R-:W3:Y:S01]  /*0120*/  LDCU UR4, c[0x0][0x360] ;  /* 0x00006c00ff0477ac */ /* 0x000ee20008000800 */
[----:B------:R-:W-:-:S04]  /*0130*/  ISETP.EQ.OR P1, PT, R9, RZ, !P1 ;  /* 0x000000ff0900720c */ /* 0x000fc80004f22670 */
[----:B------:R-:W-:-:S13]  /*0140*/  ISETP.LE.U32.OR.EX P1, PT, R0, RZ, P1, P0 ;  /* 0x000000ff0000720c */ /* 0x000fda0000f23500 */
[----:B------:R-:W1:Y:S01]  /*0150*/  @!P1 LDC.64 R4, c[0x0][0x398] ;  /* 0x0000e600ff049b82 */ /* 0x000e620000000a00 */
[----:B---3--:R-:W-:Y:S01]  /*0160*/  IMAD R10, R10, UR4, R11 ;  /* 0x000000040a0a7c24 */ /* 0x008fe2000f8e020b */
[----:B-1----:R-:W-:-:S04]  /*0170*/  @!P1 IADD3 R0, P0, PT, R4, -0x1, RZ ;  /* 0xffffffff04009810 */ /* 0x002fc80007f1e0ff */
[----:B------:R-:W-:Y:S02]  /*0180*/  @!P1 ISETP.GT.U32.AND P2, PT, R0, R17, PT ;  /* 0x000000110000920c */ /* 0x000fe40003f44070 */
[----:B------:R-:W-:Y:S02]  /*0190*/  @!P1 IADD3.X R0, PT, PT, R5, -0x1, RZ, P0, !PT ;  /* 0xffffffff05009810 */ /* 0x000fe400007fe4ff */
[----:B------:R-:W-:Y:S02]  /*01a0*/  PLOP3.LUT P0, PT, PT, PT, PT, 0x80, 0x8 ;  /* 0x000000000008781c */ /* 0x000fe40003f0f070 */
[----:B------:R-:W-:Y:S02]  /*01b0*/  @!P1 ISETP.GT.U32.AND.EX P2, PT, R0, RZ, PT, P2 ;  /* 0x000000ff0000920c */ /* 0x000fe40003f44120 */
[----:B0-----:R-:W-:Y:S02]  /*01c0*/  IADD3 R5, P3, PT, R2, -0x1, RZ ;  /* 0xffffffff02057810 */ /* 0x001fe40007f7e0ff */
[----:B------:R-:W-:-:S02]  /*01d0*/  @!P1 PLOP3.LUT P0, PT, P2, PT, PT, 0x8, 0x80 ;  /* 0x000000000080981c */ /* 0x000fc4000170e170 */
[----:B------:R-:W-:Y:S02]  /*01e0*/  IADD3.X R0, PT, PT, R3, -0x1, RZ, P3, !PT ;  /* 0xffffffff03007810 */ /* 0x000fe40001ffe4ff */
[----:B------:R-:W-:Y:S02]  /*01f0*/  ISETP.LE.U32.AND P1, PT, R5, R10, PT ;  /* 0x0000000a0500720c */ /* 0x000fe40003f23070 */
[----:B------:R-:W-:-:S04]  /*0200*/  ISETP.EQ.OR P0, PT, R10, RZ, P0 ;  /* 0x000000ff0a00720c */ /* 0x000fc80000702670 */
[----:B------:R-:W-:-:S13]  /*0210*/  ISETP.LE.U32.OR.EX P0, PT, R0, RZ, P0, P1 ;  /* 0x000000ff0000720c */ /* 0x000fda0000703510 */
[----:B------:R-:W-:Y:S05]  /*0220*/  @P0 EXIT ;  /* 0x000000000000094d */ /* 0x000fea0003800000 */
[----:B------:R-:W0:Y:S01]  /*0230*/  LDC.64 R4, c[0x0][0x398] ;  /* 0x0000e600ff047b82 */ /* 0x000e220000000a00 */
[-C--:B------:R-:W-:Y:S01]  /*0240*/  IADD3 R14, P0, PT, RZ, -R2.reuse, RZ ;  /* 0x80000002ff0e7210 */ /* 0x080fe20007f1e0ff */
[----:B------:R-:W-:Y:S01]  /*0250*/  IMAD.MOV.U32 R11, RZ, RZ, RZ ;  /* 0x000000ffff0b7224 */ /* 0x000fe200078e00ff */
[----:B------:R-:W1:Y:S03]  /*0260*/  LDCU.128 UR8, c[0x0][0x380] ;  /* 0x00007000ff0877ac */ /* 0x000e660008000c00 */
[----:B------:R-:W-:Y:S01]  /*0270*/  IMAD.X R15, RZ, RZ, ~R3, P0 ;  /* 0x000000ffff0f7224 */ /* 0x000fe200000e0e03 */
[----:B------:R-:W2:Y:S01]  /*0280*/  LDCU.64 UR4, c[0x0][0x358] ;  /* 0x00006b00ff0477ac */ /* 0x000ea20008000a00 */
[----:B------:R-:W-:-:S04]  /*0290*/  IMAD.WIDE.U32 R12, R17, R2, R10 ;  /* 0x00000002110c7225 */ /* 0x000fc800078e000a */
[----:B------:R-:W-:-:S04]  /*02a0*/  IMAD.WIDE.U32 R14, R17, R2, R14 ;  /* 0x00000002110e7225 */ /* 0x000fc800078e000e */
[----:B------:R-:W-:Y:S01]  /*02b0*/  IMAD R11, R17, R3, RZ ;  /* 0x00000003110b7224 */ /* 0x000fe200078e02ff */
[----:B------:R-:W-:-:S03]  /*02c0*/  IADD3 R10, P1, PT, R10, R14, RZ ;  /* 0x0000000e0a0a7210 */ /* 0x000fc60007f3e0ff */
[----:B------:R-:W-:Y:S01]  /*02d0*/  IMAD.IADD R13, R13, 0x1, R11 ;  /* 0x000000010d0d7824 */ /* 0x000fe200078e020b */
[----:B------:R-:W-:Y:S01]  /*02e0*/  IADD3.X R11, PT, PT, R11, R15, RZ, P1, !PT ;  /* 0x0000000f0b0b7210 */ /* 0x000fe20000ffe4ff */
[----:B0-----:R-:W-:-:S04]  /*02f0*/  IMAD.WIDE.U32 R6, R9, R4, RZ ;  /* 0x0000000409067225 */ /* 0x001fc800078e00ff */
[----:B------:R-:W-:Y:S01]  /*0300*/  IMAD R0, R9, R5, R7 ;  /* 0x0000000509007224 */ /* 0x000fe200078e0207 */
[----:B------:R-:W-:-:S05]  /*0310*/  IADD3 R7, P0, PT, R6, -R4, RZ ;  /* 0x8000000406077210 */ /* 0x000fca0007f1e0ff */
[----:B------:R-:W-:Y:S01]  /*0320*/  IMAD.X R17, R0, 0x1, ~R5, P0 ;  /* 0x0000000100117824 */ /* 0x000fe200000e0e05 */
[----:B------:R-:W-:Y:S01]  /*0330*/  LEA R9, P0, R4, R7, 0x1 ;  /* 0x0000000704097211 */ /* 0x000fe200078008ff */
[----:B------:R-:W-:-:S03]  /*0340*/  IMAD.WIDE.U32 R14, R7, R2, R12 ;  /* 0x00000002070e7225 */ /* 0x000fc600078e000c */
[----:B------:R-:W-:Y:S01]  /*0350*/  LEA.HI.X R5, R4, R17, R5, 0x1, P0 ;  /* 0x0000001104057211 */ /* 0x000fe200000f0c05 */
[-C--:B------:R-:W-:Y:S01]  /*0360*/  IMAD R8, R17, R2.reuse, RZ ;  /* 0x0000000211087224 */ /* 0x080fe200078e02ff */
[----:B-1----:R-:W-:Y:S01]  /*0370*/  LEA R4, P0, R14, UR8, 0x2 ;  /* 0x000000080e047c11 */ /* 0x002fe2000f8010ff */
[-C--:B------:R-:W-:Y:S02]  /*0380*/  IMAD R0, R0, R2.reuse, RZ ;  /* 0x0000000200007224 */ /* 0x080fe400078e02ff */
[-C--:B------:R-:W-:Y:S02]  /*0390*/  IMAD R17, R7, R3.reuse, R8 ;  /* 0x0000000307117224 */ /* 0x080fe400078e0208 */
[----:B------:R-:W-:Y:S02]  /*03a0*/  IMAD R8, R5, R2, RZ ;  /* 0x0000000205087224 */ /* 0x000fe400078e02ff */
[----:B------:R-:W-:Y:S02]  /*03b0*/  IMAD.IADD R5, R15, 0x1, R17 ;  /* 0x000000010f057824 */ /* 0x000fe400078e0211 */
[----:B------:R-:W-:-:S02]  /*03c0*/  IMAD R15, R9, R3, R8 ;  /* 0x00000003090f7224 */ /* 0x000fc400078e0208 */
[----:B------:R-:W-:Y:S01]  /*03d0*/  IMAD.WIDE.U32 R8, R9, R2, R12 ;  /* 0x0000000209087225 */ /* 0x000fe200078e000c */
[----:B------:R-:W-:-:S03]  /*03e0*/  LEA.HI.X R5, R14, UR9, R5, 0x2, P0 ;  /* 0x000000090e057c11 */ /* 0x000fc600080f1405 */
[----:B------:R-:W-:Y:S01]  /*03f0*/  IMAD R7, R6, R3, R0 ;  /* 0x0000000306077224 */ /* 0x000fe200078e0200 */
[----:B------:R-:W-:Y:S01]  /*0400*/  LEA R14, P0, R8, UR8, 0x2 ;  /* 0x00000008080e7c11 */ /* 0x000fe2000f8010ff */
[CC--:B------:R-:W-:Y:S01]  /*0410*/  IMAD.WIDE.U32 R12, R6.reuse, R2.reuse, R12 ;  /* 0x00000002060c7225 */ /* 0x0c0fe200078e000c */
[----:B------:R-:W-:Y:S01]  /*0420*/  IADD3 R9, PT, PT, R9, R15, RZ ;  /* 0x0000000f09097210 */ /* 0x000fe20007ffe0ff */
[----:B--2---:R-:W2:Y:S02]  /*0430*/  LDG.E R4, desc[UR4][R4.64] ;  /* 0x0000000404047981 */ /* 0x004ea4000c1e1900 */
[----:B------:R-:W-:Y:S01]  /*0440*/  IMAD.WIDE.U32 R16, R6, R2, R10 ;  /* 0x0000000206107225 */ /* 0x000fe200078e000a */
[----:B------:R-:W-:-:S03]  /*0450*/  LEA.HI.X R15, R8, UR9, R9, 0x2, P0 ;  /* 0x00000009080f7c11 */ /* 0x000fc600080f1409 */
[----:B------:R-:W-:Y:S01]  /*0460*/  IMAD.IADD R11, R13, 0x1, R7 ;  /* 0x000000010d0b7824 */ /* 0x000fe200078e0207 */
[----:B------:R-:W-:Y:S01]  /*0470*/  LEA R10, P1, R16, UR8, 0x2 ;  /* 0x00000008100a7c11 */ /* 0x000fe2000f8210ff */
[C---:B------:R-:W-:Y:S01]  /*0480*/  IMAD.SHL.U32 R6, R12.reuse, 0x4, RZ ;  /* 0x000000040c067824 */ /* 0x040fe200078e00ff */
[----:B------:R-:W2:Y:S01]  /*0490*/  LDG.E R15, desc[UR4][R14.64] ;  /* 0x000000040e0f7981 */ /* 0x000ea2000c1e1900 */
[----:B------:R-:W-:Y:S01]  /*04a0*/  IMAD.IADD R7, R7, 0x1, R17 ;  /* 0x0000000107077824 */ /* 0x000fe200078e0211 */
[----:B------:R-:W-:Y:S02]  /*04b0*/  SHF.L.U64.HI R0, R12, 0x2, R11 ;  /* 0x000000020c007819 */ /* 0x000fe4000001020b */
[----:B------:R-:W-:Y:S02]  /*04c0*/  IADD3 R8, P0, PT, R6, UR8, RZ ;  /* 0x0000000806087c10 */ /* 0x000fe4000ff1e0ff */
[----:B------:R-:W-:Y:S02]  /*04d0*/  LEA.HI.X R11, R16, UR9, R7, 0x2, P1 ;  /* 0x00000009100b7c11 */ /* 0x000fe400088f1407 */
[----:B------:R-:W-:-:S02]  /*04e0*/  IADD3.X R9, PT, PT, R0, UR9, RZ, P0, !PT ;  /* 0x0000000900097c10 */ /* 0x000fc400087fe4ff */
[C---:B------:R-:W-:Y:S01]  /*04f0*/  LEA R12, P0, R2.reuse, R8, 0x2 ;  /* 0x00000008020c7211 */ /* 0x040fe200078010ff */
[----:B------:R-:W3:Y:S03]  /*0500*/  LDG.E R10, desc[UR4][R10.64] ;  /* 0x000000040a0a7981 */ /* 0x000ee6000c1e1900 */
[----:B------:R-:W-:Y:S01]  /*0510*/  LEA.HI.X R13, R2, R9, R3, 0x2, P0 ;  /* 0x00000009020d7211 */ /* 0x000fe200000f1403 */
[----:B------:R-:W4:Y:S04]  /*0520*/  LDG.E R16, desc[UR4][R8.64+-0x4] ;  /* 0xfffffc0408107981 */ /* 0x000f28000c1e1900 */
[----:B------:R-:W5:Y:S04]  /*0530*/  LDG.E R12, desc[UR4][R12.64] ;  /* 0x000000040c0c7981 */ /* 0x000f68000c1e1900 */
[----:B------:R-:W4:Y:S04]  /*0540*/  LDG.E R18, desc[UR4][R8.64+0x4] ;  /* 0x0000040408127981 */ /* 0x000f28000c1e1900 */
[----:B------:R-:W4:Y:S01]  /*0550*/  LDG.E R2, desc[UR4][R8.64] ;  /* 0x0000000408027981 */ /* 0x000f22000c1e1900 */
[----:B------:R-:W-:-:S04]  /*0560*/  IADD3 R6, P0, PT, R6, UR10, RZ ;  /* 0x0000000a06067c10 */ /* 0x000fc8000ff1e0ff */
[----:B------:R-:W-:Y:S01]  /*0570*/  IADD3.X R7, PT, PT, R0, UR11, RZ, P0, !PT ;  /* 0x0000000b00077c10 */ /* 0x000fe200087fe4ff */
[----:B--2---:R-:W-:-:S04]  /*0580*/  FADD R3, R4, R15 ;  /* 0x0000000f04037221 */ /* 0x004fc80000000000 */
[----:B---3--:R-:W-:-:S04]  /*0590*/  FADD R3, R3, R10 ;  /* 0x0000000a03037221 */ /* 0x008fc80000000000 */
[----:B-----5:R-:W-:-:S04]  /*05a0*/  FADD R3, R3, R12 ;  /* 0x0000000c03037221 */ /* 0x020fc80000000000 */
[----:B----4-:R-:W-:-:S04]  /*05b0*/  FADD R3, R3, R16 ;  /* 0x0000001003037221 */ /* 0x010fc80000000000 */
[----:B------:R-:W-:-:S04]  /*05c0*/  FADD R3, R3, R18 ;  /* 0x0000001203037221 */ /* 0x000fc80000000000 */
[----:B------:R-:W-:-:S05]  /*05d0*/  FADD R3, R2, R3 ;  /* 0x0000000302037221 */ /* 0x000fca0000000000 */
[----:B------:R-:W-:Y:S01]  /*05e0*/  STG.E desc[UR4][R6.64], R3 ;  /* 0x0000000306007986 */ /* 0x000fe2000c101904 */
[----:B------:R-:W-:Y:S05]  /*05f0*/  EXIT ;  /* 0x000000000000794d */ /* 0x000fea0003800000 */
.L_x_0:
[----:B------:R-:W-:-:S00]  /*0600*/  BRA `(.L_x_0) ;  /* 0xfffffffc00fc7947 */ /* 0x000fc0000383ffff */
[----:B------:R-:W-:-:S00]  /*0610*/  NOP ;  /* 0x0000000000007918 */ /* 0x000fc00000000000 */
        /* <DEDUP_REMOVED lines=14> */
.L_x_1:


//--------------------- .nv.shared.reserved.0     --------------------------
	.section	.nv.shared.reserved.0,"aw",@nobits
	.weak		__nv_reservedSMEM_offset_0_alias
	.size		__nv_reservedSMEM_offset_0_alias, 0, 64
	.other		__nv_reservedSMEM_offset_0_alias,@"STO_CUDA_RESERVED_SHARED STV_DEFAULT"
__nv_reservedSMEM_offset_0_alias:
	.zero		0
	.zero		64


//--------------------- .nv.constant0._Z16stencil3d_kernelPfS_mmm --------------------------
	.section	.nv.constant0._Z16stencil3d_kernelPfS_mmm,"a",@progbits
	.sectionflags	@""
	.align	4
.nv.constant0._Z16stencil3d_kernelPfS_mmm:
	.zero		936


//--------------------- SYMBOLS --------------------------

	.type		.nv.reservedSmem.offset0,@object
	.size		.nv.reservedSmem.offset0,0x4
